//
// Generated by NVIDIA NVVM Compiler
//
// Compiler Build ID: CL-36424714
// Cuda compilation tools, release 13.0, V13.0.88
// Based on NVVM 20.0.0
//

.version 9.0
.target sm_100
.address_size 64

	// .globl	_ZN8nvinfer16plugin8DoHandleEPfPKfS3_S1_
.global .align 4 .b8 __cudart_i2opi_f[24] = {65, 144, 67, 60, 153, 149, 98, 219, 192, 221, 52, 245, 209, 87, 39, 252, 41, 21, 68, 78, 110, 131, 249, 162};

.visible .entry _ZN8nvinfer16plugin8DoHandleEPfPKfS3_S1_(
	.param .u64 .ptr .align 1 _ZN8nvinfer16plugin8DoHandleEPfPKfS3_S1__param_0,
	.param .u64 .ptr .align 1 _ZN8nvinfer16plugin8DoHandleEPfPKfS3_S1__param_1,
	.param .u64 .ptr .align 1 _ZN8nvinfer16plugin8DoHandleEPfPKfS3_S1__param_2,
	.param .u64 .ptr .align 1 _ZN8nvinfer16plugin8DoHandleEPfPKfS3_S1__param_3
)
{
	.local .align 4 .b8 	__local_depot0[28];
	.reg .b64 	%SP;
	.reg .b64 	%SPL;
	.reg .pred 	%p<10>;
	.reg .b32 	%r<41>;
	.reg .b32 	%f<35>;
	.reg .b64 	%rd<36>;
	.reg .b64 	%fd<3>;

	mov.u64 	%SPL, __local_depot0;
	ld.param.u64 	%rd11, [_ZN8nvinfer16plugin8DoHandleEPfPKfS3_S1__param_1];
	ld.param.u64 	%rd12, [_ZN8nvinfer16plugin8DoHandleEPfPKfS3_S1__param_2];
	ld.param.u64 	%rd13, [_ZN8nvinfer16plugin8DoHandleEPfPKfS3_S1__param_3];
	cvta.to.global.u64 	%rd1, %rd13;
	cvta.to.global.u64 	%rd2, %rd12;
	cvta.to.global.u64 	%rd14, %rd11;
	add.u64 	%rd3, %SPL, 0;
	mov.u32 	%r1, %tid.x;
	mul.wide.u32 	%rd16, %r1, 4;
	add.s64 	%rd17, %rd14, %rd16;
	ld.global.f32 	%f8, [%rd17];
	setp.leu.f32 	%p1, %f8, 0f3F000000;
	@%p1 bra 	$L__BB0_2;
	add.s64 	%rd31, %rd2, %rd16;
	ld.global.f32 	%f30, [%rd31];
	mul.f32 	%f31, %f30, %f30;
	div.rn.f32 	%f32, %f31, 0fC2400000;
	add.f32 	%f33, %f32, 0f3F000000;
	add.s64 	%rd32, %rd1, %rd16;
	st.global.f32 	[%rd32], %f33;
	bra.uni 	$L__BB0_11;
$L__BB0_2:
	add.s64 	%rd19, %rd2, %rd16;
	ld.global.f32 	%f1, [%rd19];
	mul.f32 	%f2, %f1, 0f3F000000;
	mul.f32 	%f9, %f2, 0f3F22F983;
	cvt.rni.s32.f32 	%r40, %f9;
	cvt.rn.f32.s32 	%f10, %r40;
	fma.rn.f32 	%f11, %f10, 0fBFC90FDA, %f2;
	fma.rn.f32 	%f12, %f10, 0fB3A22168, %f11;
	fma.rn.f32 	%f34, %f10, 0fA7C234C5, %f12;
	abs.f32 	%f4, %f2;
	setp.ltu.f32 	%p2, %f4, 0f47CE4780;
	@%p2 bra 	$L__BB0_10;
	setp.neu.f32 	%p3, %f4, 0f7F800000;
	@%p3 bra 	$L__BB0_5;
	mov.f32 	%f15, 0f00000000;
	mul.rn.f32 	%f34, %f2, %f15;
	mov.b32 	%r40, 0;
	bra.uni 	$L__BB0_10;
$L__BB0_5:
	mov.b32 	%r3, %f2;
	shl.b32 	%r17, %r3, 8;
	or.b32  	%r4, %r17, -2147483648;
	mov.b64 	%rd35, 0;
	mov.b32 	%r37, 0;
	mov.u64 	%rd33, __cudart_i2opi_f;
	mov.u64 	%rd34, %rd3;
$L__BB0_6:
	.pragma "nounroll";
	ld.global.nc.u32 	%r18, [%rd33];
	mad.wide.u32 	%rd22, %r18, %r4, %rd35;
	shr.u64 	%rd35, %rd22, 32;
	st.local.u32 	[%rd34], %rd22;
	add.s32 	%r37, %r37, 1;
	add.s64 	%rd34, %rd34, 4;
	add.s64 	%rd33, %rd33, 4;
	setp.ne.s32 	%p4, %r37, 6;
	@%p4 bra 	$L__BB0_6;
	shr.u32 	%r19, %r3, 23;
	st.local.u32 	[%rd3+24], %rd35;
	and.b32  	%r7, %r19, 31;
	and.b32  	%r20, %r19, 224;
	add.s32 	%r21, %r20, -128;
	shr.u32 	%r22, %r21, 5;
	mul.wide.u32 	%rd23, %r22, 4;
	sub.s64 	%rd10, %rd3, %rd23;
	ld.local.u32 	%r38, [%rd10+24];
	ld.local.u32 	%r39, [%rd10+20];
	setp.eq.s32 	%p5, %r7, 0;
	@%p5 bra 	$L__BB0_9;
	shf.l.wrap.b32 	%r38, %r39, %r38, %r7;
	ld.local.u32 	%r23, [%rd10+16];
	shf.l.wrap.b32 	%r39, %r23, %r39, %r7;
$L__BB0_9:
	shr.u32 	%r24, %r38, 30;
	shf.l.wrap.b32 	%r25, %r39, %r38, 2;
	shl.b32 	%r26, %r39, 2;
	shr.u32 	%r27, %r25, 31;
	add.s32 	%r28, %r27, %r24;
	neg.s32 	%r29, %r28;
	setp.lt.s32 	%p6, %r3, 0;
	selp.b32 	%r40, %r29, %r28, %p6;
	xor.b32  	%r30, %r25, %r3;
	shr.s32 	%r31, %r25, 31;
	xor.b32  	%r32, %r31, %r25;
	xor.b32  	%r33, %r31, %r26;
	cvt.u64.u32 	%rd24, %r32;
	shl.b64 	%rd25, %rd24, 32;
	cvt.u64.u32 	%rd26, %r33;
	or.b64  	%rd27, %rd25, %rd26;
	cvt.rn.f64.s64 	%fd1, %rd27;
	mul.f64 	%fd2, %fd1, 0d3BF921FB54442D19;
	cvt.rn.f32.f64 	%f13, %fd2;
	neg.f32 	%f14, %f13;
	setp.lt.s32 	%p7, %r30, 0;
	selp.f32 	%f34, %f14, %f13, %p7;
$L__BB0_10:
	mul.rn.f32 	%f16, %f34, %f34;
	and.b32  	%r35, %r40, 1;
	setp.eq.b32 	%p8, %r35, 1;
	selp.f32 	%f17, 0f3F800000, %f34, %p8;
	fma.rn.f32 	%f18, %f16, %f17, 0f00000000;
	fma.rn.f32 	%f19, %f16, 0f37CBAC00, 0fBAB607ED;
	selp.f32 	%f20, %f19, 0fB94D4153, %p8;
	selp.f32 	%f21, 0f3D2AAABB, 0f3C0885E4, %p8;
	fma.rn.f32 	%f22, %f20, %f16, %f21;
	selp.f32 	%f23, 0fBEFFFFFF, 0fBE2AAAA8, %p8;
	fma.rn.f32 	%f24, %f22, %f16, %f23;
	fma.rn.f32 	%f25, %f24, %f18, %f17;
	and.b32  	%r36, %r40, 2;
	setp.eq.s32 	%p9, %r36, 0;
	mov.f32 	%f26, 0f00000000;
	sub.f32 	%f27, %f26, %f25;
	selp.f32 	%f28, %f25, %f27, %p9;
	div.rn.f32 	%f29, %f28, %f1;
	add.s64 	%rd29, %rd1, %rd16;
	st.global.f32 	[%rd29], %f29;
$L__BB0_11:
	ret;

}


// ===== COMPILED SASS (sm_100) =====

	.target	sm_100

	.elftype	@"ET_EXEC"


//--------------------- .note.nv.tkinfo           --------------------------
	.section	.note.nv.tkinfo,"",@"SHT_NOTE"
	.sectionflags	@"SHF_NOTE_NV_TKINFO"
	.tkinfo
        /*0018*/ 	.word	0x00000002
        /*0030*/ 	.string	""
        /*0030*/ 	.string	"ptxas"
        /*0030*/ 	.string	"Cuda compilation tools, release 13.0, V13.0.88"
        /*0030*/ 	.string	"Build cuda_13.0.r13.0/compiler.36424714_0"
        /*0030*/ 	.string	"-arch sm_100 -m 64 "



//--------------------- .note.nv.cuinfo           --------------------------
	.section	.note.nv.cuinfo,"",@"SHT_NOTE"
	.sectionflags	@"SHF_NOTE_NV_CUINFO"
        /*0018*/ 	.short	0x0002
        /*001a*/ 	.short	0x0064
        /*001c*/ 	.short	0x0082
	.zero		2


//--------------------- .nv.info                  --------------------------
	.section	.nv.info,"",@"SHT_CUDA_INFO"
	.align	4


	//----- nvinfo : EIATTR_REGCOUNT
	.align		4
        /*0000*/ 	.byte	0x04, 0x2f
        /*0002*/ 	.short	(.L_2 - .L_1)
	.align		4
.L_1:
        /*0004*/ 	.word	index@(_ZN8nvinfer16plugin8DoHandleEPfPKfS3_S1_)
        /*0008*/ 	.word	0x00000013


	//----- nvinfo : EIATTR_FRAME_SIZE
	.align		4
.L_2:
        /*000c*/ 	.byte	0x04, 0x11
        /*000e*/ 	.short	(.L_4 - .L_3)
	.align		4
.L_3:
        /*0010*/ 	.word	index@($__internal_0_$__cuda_sm3x_div_rn_noftz_f32_slowpath)
        /*0014*/ 	.word	0x00000000


	//----- nvinfo : EIATTR_FRAME_SIZE
	.align		4
.L_4:
        /*0018*/ 	.byte	0x04, 0x11
        /*001a*/ 	.short	(.L_6 - .L_5)
	.align		4
.L_5:
        /*001c*/ 	.word	index@(_ZN8nvinfer16plugin8DoHandleEPfPKfS3_S1_)
        /*0020*/ 	.word	0x00000000


	//----- nvinfo : EIATTR_MIN_STACK_SIZE
	.align		4
.L_6:
        /*0024*/ 	.byte	0x04, 0x12
        /*0026*/ 	.short	(.L_8 - .L_7)
	.align		4
.L_7:
        /*0028*/ 	.word	index@(_ZN8nvinfer16plugin8DoHandleEPfPKfS3_S1_)
        /*002c*/ 	.word	0x00000000
.L_8:


//--------------------- .nv.compat                --------------------------
	.section	.nv.compat,"",@"SHT_CUDA_COMPAT_INFO"
	.align	4
        /*0000*/ 	.byte	0x02, 0x09, 0x00, 0x00, 0x02, 0x02, 0x01, 0x00, 0x02, 0x05, 0x05, 0x00, 0x03, 0x07, 0x01, 0x01
        /*0010*/ 	.byte	0x02, 0x03, 0x00, 0x00, 0x02, 0x06, 0x01, 0x00, 0x04, 0x0b, 0x08, 0x00, 0x01, 0x00, 0x00, 0x00
        /*0020*/ 	.byte	0x00, 0x00, 0x00, 0x00


//--------------------- .nv.info._ZN8nvinfer16plugin8DoHandleEPfPKfS3_S1_ --------------------------
	.section	.nv.info._ZN8nvinfer16plugin8DoHandleEPfPKfS3_S1_,"",@"SHT_CUDA_INFO"
	.sectionflags	@""
	.align	4


	//----- nvinfo : EIATTR_CUDA_API_VERSION
	.align		4
        /*0000*/ 	.byte	0x04, 0x37
        /*0002*/ 	.short	(.L_10 - .L_9)
.L_9:
        /*0004*/ 	.word	0x00000082


	//----- nvinfo : EIATTR_KPARAM_INFO
	.align		4
.L_10:
        /*0008*/ 	.byte	0x04, 0x17
        /*000a*/ 	.short	(.L_12 - .L_11)
.L_11:
        /*000c*/ 	.word	0x00000000
        /*0010*/ 	.short	0x0003
        /*0012*/ 	.short	0x0018
        /*0014*/ 	.byte	0x00, 0xf5, 0x21, 0x00


	//----- nvinfo : EIATTR_KPARAM_INFO
	.align		4
.L_12:
        /*0018*/ 	.byte	0x04, 0x17
        /*001a*/ 	.short	(.L_14 - .L_13)
.L_13:
        /*001c*/ 	.word	0x00000000
        /*0020*/ 	.short	0x0002
        /*0022*/ 	.short	0x0010
        /*0024*/ 	.byte	0x00, 0xf5, 0x21, 0x00


	//----- nvinfo : EIATTR_KPARAM_INFO
	.align		4
.L_14:
        /*0028*/ 	.byte	0x04, 0x17
        /*002a*/ 	.short	(.L_16 - .L_15)
.L_15:
        /*002c*/ 	.word	0x00000000
        /*0030*/ 	.short	0x0001
        /*0032*/ 	.short	0x0008
        /*0034*/ 	.byte	0x00, 0xf5, 0x21, 0x00


	//----- nvinfo : EIATTR_KPARAM_INFO
	.align		4
.L_16:
        /*0038*/ 	.byte	0x04, 0x17
        /*003a*/ 	.short	(.L_18 - .L_17)
.L_17:
        /*003c*/ 	.word	0x00000000
        /*0040*/ 	.short	0x0000
        /*0042*/ 	.short	0x0000
        /*0044*/ 	.byte	0x00, 0xf5, 0x21, 0x00


	//----- nvinfo : EIATTR_SPARSE_MMA_MASK
	.align		4
.L_18:
        /*0048*/ 	.byte	0x03, 0x50
        /*004a*/ 	.short	0x0000


	//----- nvinfo : EIATTR_MAXREG_COUNT
	.align		4
        /*004c*/ 	.byte	0x03, 0x1b
        /*004e*/ 	.short	0x00ff


	//----- nvinfo : EIATTR_MERCURY_ISA_VERSION
	.align		4
        /*0050*/ 	.byte	0x03, 0x5f
        /*0052*/ 	.short	0x0101


	//----- nvinfo : EIATTR_VRC_CTA_INIT_COUNT
	.align		4
        /*0054*/ 	.byte	0x02, 0x4a
	.zero		1
	.zero		1


	//----- nvinfo : EIATTR_EXIT_INSTR_OFFSETS
	.align		4
        /*0058*/ 	.byte	0x04, 0x1c
        /*005a*/ 	.short	(.L_20 - .L_19)


	//   ....[0]....
.L_19:
        /*005c*/ 	.word	0x000001f0


	//   ....[1]....
        /*0060*/ 	.word	0x00000af0


	//----- nvinfo : EIATTR_CRS_STACK_SIZE
	.align		4
.L_20:
        /*0064*/ 	.byte	0x04, 0x1e
        /*0066*/ 	.short	(.L_22 - .L_21)
.L_21:
        /*0068*/ 	.word	0x00000000


	//----- nvinfo : EIATTR_CBANK_PARAM_SIZE
	.align		4
.L_22:
        /*006c*/ 	.byte	0x03, 0x19
        /*006e*/ 	.short	0x0020


	//----- nvinfo : EIATTR_PARAM_CBANK
	.align		4
        /*0070*/ 	.byte	0x04, 0x0a
        /*0072*/ 	.short	(.L_24 - .L_23)
	.align		4
.L_23:
        /*0074*/ 	.word	index@(.nv.constant0._ZN8nvinfer16plugin8DoHandleEPfPKfS3_S1_)
        /*0078*/ 	.short	0x0380
        /*007a*/ 	.short	0x0020


	//----- nvinfo : EIATTR_SW_WAR
	.align		4
.L_24:
        /*007c*/ 	.byte	0x04, 0x36
        /*007e*/ 	.short	(.L_26 - .L_25)
.L_25:
        /*0080*/ 	.word	0x00000008
.L_26:


//--------------------- .nv.callgraph             --------------------------
	.section	.nv.callgraph,"",@"SHT_CUDA_CALLGRAPH"
	.align	4
	.sectionentsize	8
	.align		4
        /*0000*/ 	.word	0x00000000
	.align		4
        /*0004*/ 	.word	0xffffffff
	.align		4
        /*0008*/ 	.word	0x00000000
	.align		4
        /*000c*/ 	.word	0xfffffffe
	.align		4
        /*0010*/ 	.word	0x00000000
	.align		4
        /*0014*/ 	.word	0xfffffffd
	.align		4
        /*0018*/ 	.word	0x00000000
	.align		4
        /*001c*/ 	.word	0xfffffffc


//--------------------- .nv.constant4             --------------------------
	.section	.nv.constant4,"a",@progbits
	.align	8
	.align		8
.nv.constant4:
        /*0000*/ 	.dword	__cudart_i2opi_f


//--------------------- .text._ZN8nvinfer16plugin8DoHandleEPfPKfS3_S1_ --------------------------
	.section	.text._ZN8nvinfer16plugin8DoHandleEPfPKfS3_S1_,"ax",@progbits
	.align	128
        .global         _ZN8nvinfer16plugin8DoHandleEPfPKfS3_S1_
        .type           _ZN8nvinfer16plugin8DoHandleEPfPKfS3_S1_,@function
        .size           _ZN8nvinfer16plugin8DoHandleEPfPKfS3_S1_,(.L_x_22 - _ZN8nvinfer16plugin8DoHandleEPfPKfS3_S1_)
        .other          _ZN8nvinfer16plugin8DoHandleEPfPKfS3_S1_,@"STO_CUDA_ENTRY STV_DEFAULT"
_ZN8nvinfer16plugin8DoHandleEPfPKfS3_S1_:
.text._ZN8nvinfer16plugin8DoHandleEPfPKfS3_S1_:
[----:B------:R-:W-:Y:S01]  /*0000*/  LDC R1, c[0x0][0x37c] ;  /* 0x0000df00ff017b82 */ /* 0x000fe20000000800 */
[----:B------:R-:W0:Y:S07]  /*0010*/  S2R R2, SR_TID.X ;  /* 0x0000000000027919 */ /* 0x000e2e0000002100 */
[----:B------:R-:W0:Y:S01]  /*0020*/  LDC.64 R4, c[0x0][0x388] ;  /* 0x0000e200ff047b82 */ /* 0x000e220000000a00 */
[----:B------:R-:W1:Y:S01]  /*0030*/  LDCU.64 UR6, c[0x0][0x358] ;  /* 0x00006b00ff0677ac */ /* 0x000e620008000a00 */
[----:B0-----:R-:W-:-:S06]  /*0040*/  IMAD.WIDE.U32 R4, R2, 0x4, R4 ;  /* 0x0000000402047825 */ /* 0x001fcc00078e0004 */
[----:B-1----:R-:W2:Y:S02]  /*0050*/  LDG.E R4, desc[UR6][R4.64] ;  /* 0x0000000604047981 */ /* 0x002ea4000c1e1900 */
[----:B--2---:R-:W-:-:S13]  /*0060*/  FSETP.GT.AND P0, PT, R4, 0.5, PT ;  /* 0x3f0000000400780b */ /* 0x004fda0003f04000 */
[----:B------:R-:W-:Y:S05]  /*0070*/  @!P0 BRA `(.L_x_0) ;  /* 0x0000000000608947 */ /* 0x000fea0003800000 */
[----:B------:R-:W0:Y:S02]  /*0080*/  LDC.64 R4, c[0x0][0x390] ;  /* 0x0000e400ff047b82 */ /* 0x000e240000000a00 */
[----:B0-----:R-:W-:-:S06]  /*0090*/  IMAD.WIDE.U32 R4, R2, 0x4, R4 ;  /* 0x0000000402047825 */ /* 0x001fcc00078e0004 */
[----:B------:R-:W2:Y:S01]  /*00a0*/  LDG.E R4, desc[UR6][R4.64] ;  /* 0x0000000604047981 */ /* 0x000ea2000c1e1900 */
[----:B------:R-:W-:Y:S01]  /*00b0*/  IMAD.MOV.U32 R6, RZ, RZ, 0x3caaaaab ;  /* 0x3caaaaabff067424 */ /* 0x000fe200078e00ff */
[----:B------:R-:W-:Y:S01]  /*00c0*/  BSSY.RECONVERGENT B0, `(.L_x_1) ;  /* 0x000000e000007945 */ /* 0x000fe20003800200 */
[----:B------:R-:W-:-:S04]  /*00d0*/  IMAD.MOV.U32 R3, RZ, RZ, 0x42400000 ;  /* 0x42400000ff037424 */ /* 0x000fc800078e00ff */
[----:B------:R-:W-:-:S04]  /*00e0*/  FFMA R3, -R6, R3, 1 ;  /* 0x3f80000006037423 */ /* 0x000fc80000000103 */
[----:B------:R-:W-:Y:S01]  /*00f0*/  FFMA R3, R3, -R6, -0.020833333954215049744 ;  /* 0xbcaaaaab03037423 */ /* 0x000fe20000000806 */
[----:B--2---:R-:W-:-:S04]  /*0100*/  FMUL R0, R4, R4 ;  /* 0x0000000404007220 */ /* 0x004fc80000400000 */
[----:B------:R-:W0:Y:S01]  /*0110*/  FCHK P0, R0, -48 ;  /* 0xc240000000007902 */ /* 0x000e220000000000 */
[----:B------:R-:W-:-:S04]  /*0120*/  FFMA R6, R0, R3, RZ ;  /* 0x0000000300067223 */ /* 0x000fc800000000ff */
[----:B------:R-:W-:-:S04]  /*0130*/  FFMA R7, R6, 48, R0 ;  /* 0x4240000006077823 */ /* 0x000fc80000000000 */
[----:B------:R-:W-:Y:S01]  /*0140*/  FFMA R3, R3, R7, R6 ;  /* 0x0000000703037223 */ /* 0x000fe20000000006 */
[----:B0-----:R-:W-:Y:S06]  /*0150*/  @!P0 BRA `(.L_x_2) ;  /* 0x0000000000108947 */ /* 0x001fec0003800000 */
[----:B------:R-:W-:Y:S01]  /*0160*/  IMAD.MOV.U32 R3, RZ, RZ, -0x3dc00000 ;  /* 0xc2400000ff037424 */ /* 0x000fe200078e00ff */
[----:B------:R-:W-:-:S07]  /*0170*/  MOV R4, 0x190 ;  /* 0x0000019000047802 */ /* 0x000fce0000000f00 */
[----:B------:R-:W-:Y:S05]  /*0180*/  CALL.REL.NOINC `($__internal_0_$__cuda_sm3x_div_rn_noftz_f32_slowpath) ;  /* 0x00000008005c7944 */ /* 0x000fea0003c00000 */
[----:B------:R-:W-:-:S07]  /*0190*/  IMAD.MOV.U32 R3, RZ, RZ, R0 ;  /* 0x000000ffff037224 */ /* 0x000fce00078e0000 */
.L_x_2:
[----:B------:R-:W-:Y:S05]  /*01a0*/  BSYNC.RECONVERGENT B0 ;  /* 0x0000000000007941 */ /* 0x000fea0003800200 */
.L_x_1:
[----:B------:R-:W0:Y:S01]  /*01b0*/  LDC.64 R4, c[0x0][0x398] ;  /* 0x0000e600ff047b82 */ /* 0x000e220000000a00 */
[----:B------:R-:W-:Y:S01]  /*01c0*/  FADD R7, R3, 0.5 ;  /* 0x3f00000003077421 */ /* 0x000fe20000000000 */
[----:B0-----:R-:W-:-:S05]  /*01d0*/  IMAD.WIDE.U32 R2, R2, 0x4, R4 ;  /* 0x0000000402027825 */ /* 0x001fca00078e0004 */
[----:B------:R-:W-:Y:S01]  /*01e0*/  STG.E desc[UR6][R2.64], R7 ;  /* 0x0000000702007986 */ /* 0x000fe2000c101906 */
[----:B------:R-:W-:Y:S05]  /*01f0*/  EXIT ;  /* 0x000000000000794d */ /* 0x000fea0003800000 */
.L_x_0:
[----:B------:R-:W0:Y:S02]  /*0200*/  LDC.64 R4, c[0x0][0x390] ;  /* 0x0000e400ff047b82 */ /* 0x000e240000000a00 */
[----:B0-----:R-:W-:-:S05]  /*0210*/  IMAD.WIDE.U32 R4, R2, 0x4, R4 ;  /* 0x0000000402047825 */ /* 0x001fca00078e0004 */
[----:B------:R-:W2:Y:S01]  /*0220*/  LDG.E R3, desc[UR6][R4.64] ;  /* 0x0000000604037981 */ /* 0x000ea2000c1e1900 */
[----:B------:R-:W-:Y:S01]  /*0230*/  BSSY.RECONVERGENT B0, `(.L_x_3) ;  /* 0x000006a000007945 */ /* 0x000fe20003800200 */
[----:B--2---:R-:W-:-:S04]  /*0240*/  FMUL R0, R3, 0.5 ;  /* 0x3f00000003007820 */ /* 0x004fc80000400000 */
[C---:B------:R-:W-:Y:S01]  /*0250*/  FMUL R6, R0.reuse, 0.63661974668502807617 ;  /* 0x3f22f98300067820 */ /* 0x040fe20000400000 */
[----:B------:R-:W-:-:S03]  /*0260*/  FSETP.GE.AND P0, PT, |R0|, 105615, PT ;  /* 0x47ce47800000780b */ /* 0x000fc60003f06200 */
[----:B------:R-:W0:Y:S02]  /*0270*/  F2I.NTZ R9, R6 ;  /* 0x0000000600097305 */ /* 0x000e240000203100 */
[----:B0-----:R-:W-:-:S05]  /*0280*/  I2FP.F32.S32 R7, R9 ;  /* 0x0000000900077245 */ /* 0x001fca0000201400 */
[----:B------:R-:W-:-:S04]  /*0290*/  FFMA R8, R7, -1.5707962512969970703, R0 ;  /* 0xbfc90fda07087823 */ /* 0x000fc80000000000 */
[----:B------:R-:W-:-:S04]  /*02a0*/  FFMA R8, R7, -7.5497894158615963534e-08, R8 ;  /* 0xb3a2216807087823 */ /* 0x000fc80000000008 */
[----:B------:R-:W-:Y:S01]  /*02b0*/  FFMA R7, R7, -5.3903029534742383927e-15, R8 ;  /* 0xa7c234c507077823 */ /* 0x000fe20000000008 */
[----:B------:R-:W-:Y:S06]  /*02c0*/  @!P0 BRA `(.L_x_4) ;  /* 0x0000000400808947 */ /* 0x000fec0003800000 */
[----:B------:R-:W-:-:S13]  /*02d0*/  FSETP.NEU.AND P0, PT, |R0|, +INF , PT ;  /* 0x7f8000000000780b */ /* 0x000fda0003f0d200 */
[----:B------:R-:W-:Y:S01]  /*02e0*/  @!P0 FMUL R7, RZ, R0 ;  /* 0x00000000ff078220 */ /* 0x000fe20000400000 */
[----:B------:R-:W-:Y:S01]  /*02f0*/  @!P0 IMAD.MOV.U32 R9, RZ, RZ, RZ ;  /* 0x000000ffff098224 */ /* 0x000fe200078e00ff */
[----:B------:R-:W-:Y:S06]  /*0300*/  @!P0 BRA `(.L_x_4) ;  /* 0x0000000400708947 */ /* 0x000fec0003800000 */
[----:B------:R-:W-:Y:S01]  /*0310*/  IMAD.SHL.U32 R5, R0, 0x100, RZ ;  /* 0x0000010000057824 */ /* 0x000fe200078e00ff */
[----:B------:R-:W0:Y:S01]  /*0320*/  LDCU.64 UR8, c[0x4][URZ] ;  /* 0x01000000ff0877ac */ /* 0x000e220008000a00 */
[----:B------:R-:W-:Y:S02]  /*0330*/  IMAD.MOV.U32 R4, RZ, RZ, RZ ;  /* 0x000000ffff047224 */ /* 0x000fe400078e00ff */
[----:B------:R-:W-:Y:S01]  /*0340*/  IMAD.MOV.U32 R16, RZ, RZ, RZ ;  /* 0x000000ffff107224 */ /* 0x000fe200078e00ff */
[----:B------:R-:W-:Y:S01]  /*0350*/  LOP3.LUT R5, R5, 0x80000000, RZ, 0xfc, !PT ;  /* 0x8000000005057812 */ /* 0x000fe200078efcff */
[----:B------:R-:W-:Y:S01]  /*0360*/  UMOV UR5, URZ ;  /* 0x000000ff00057c82 */ /* 0x000fe20008000000 */
[----:B------:R-:W-:-:S05]  /*0370*/  UMOV UR4, URZ ;  /* 0x000000ff00047c82 */ /* 0x000fca0008000000 */
.L_x_5:
[----:B0-----:R-:W-:Y:S01]  /*0380*/  MOV R8, UR8 ;  /* 0x0000000800087c02 */ /* 0x001fe20008000f00 */
[----:B------:R-:W-:-:S05]  /*0390*/  IMAD.U32 R9, RZ, RZ, UR9 ;  /* 0x00000009ff097e24 */ /* 0x000fca000f8e00ff */
[----:B------:R-:W2:Y:S01]  /*03a0*/  LDG.E.CONSTANT R6, desc[UR6][R8.64] ;  /* 0x0000000608067981 */ /* 0x000ea2000c1e9900 */
[----:B------:R-:W-:Y:S01]  /*03b0*/  UIADD3 UR4, UPT, UPT, UR4, 0x1, URZ ;  /* 0x0000000104047890 */ /* 0x000fe2000fffe0ff */
[C---:B------:R-:W-:Y:S01]  /*03c0*/  ISETP.EQ.AND P0, PT, R16.reuse, RZ, PT ;  /* 0x000000ff1000720c */ /* 0x040fe20003f02270 */
[----:B------:R-:W-:Y:S01]  /*03d0*/  UIADD3 UR8, UP1, UPT, UR8, 0x4, URZ ;  /* 0x0000000408087890 */ /* 0x000fe2000ff3e0ff */
[C---:B------:R-:W-:Y:S01]  /*03e0*/  ISETP.EQ.AND P1, PT, R16.reuse, 0x4, PT ;  /* 0x000000041000780c */ /* 0x040fe20003f22270 */
[----:B------:R-:W-:Y:S01]  /*03f0*/  UISETP.NE.AND UP0, UPT, UR4, 0x6, UPT ;  /* 0x000000060400788c */ /* 0x000fe2000bf05270 */
[C---:B------:R-:W-:Y:S01]  /*0400*/  ISETP.EQ.AND P2, PT, R16.reuse, 0x8, PT ;  /* 0x000000081000780c */ /* 0x040fe20003f42270 */
[----:B------:R-:W-:Y:S01]  /*0410*/  UIADD3.X UR9, UPT, UPT, URZ, UR9, URZ, UP1, !UPT ;  /* 0x00000009ff097290 */ /* 0x000fe20008ffe4ff */
[C---:B------:R-:W-:Y:S02]  /*0420*/  ISETP.EQ.AND P3, PT, R16.reuse, 0xc, PT ;  /* 0x0000000c1000780c */ /* 0x040fe40003f62270 */
[----:B------:R-:W-:-:S02]  /*0430*/  ISETP.EQ.AND P4, PT, R16, 0x10, PT ;  /* 0x000000101000780c */ /* 0x000fc40003f82270 */
[C---:B------:R-:W-:Y:S02]  /*0440*/  ISETP.EQ.AND P5, PT, R16.reuse, 0x14, PT ;  /* 0x000000141000780c */ /* 0x040fe40003fa2270 */
[----:B------:R-:W-:Y:S01]  /*0450*/  IADD3 R16, PT, PT, R16, 0x4, RZ ;  /* 0x0000000410107810 */ /* 0x000fe20007ffe0ff */
[----:B--2---:R-:W-:-:S03]  /*0460*/  IMAD.WIDE.U32 R6, R6, R5, RZ ;  /* 0x0000000506067225 */ /* 0x004fc600078e00ff */
[----:B------:R-:W-:-:S04]  /*0470*/  IADD3 R6, P6, PT, R6, R4, RZ ;  /* 0x0000000406067210 */ /* 0x000fc80007fde0ff */
[----:B------:R-:W-:Y:S01]  /*0480*/  IADD3.X R4, PT, PT, R7, UR5, RZ, P6, !PT ;  /* 0x0000000507047c10 */ /* 0x000fe2000b7fe4ff */
[--C-:B------:R-:W-:Y:S02]  /*0490*/  @P0 IMAD.MOV.U32 R10, RZ, RZ, R6.reuse ;  /* 0x000000ffff0a0224 */ /* 0x100fe400078e0006 */
[--C-:B------:R-:W-:Y:S02]  /*04a0*/  @P1 IMAD.MOV.U32 R11, RZ, RZ, R6.reuse ;  /* 0x000000ffff0b1224 */ /* 0x100fe400078e0006 */
[--C-:B------:R-:W-:Y:S02]  /*04b0*/  @P2 IMAD.MOV.U32 R12, RZ, RZ, R6.reuse ;  /* 0x000000ffff0c2224 */ /* 0x100fe400078e0006 */
[--C-:B------:R-:W-:Y:S02]  /*04c0*/  @P3 IMAD.MOV.U32 R13, RZ, RZ, R6.reuse ;  /* 0x000000ffff0d3224 */ /* 0x100fe400078e0006 */
[--C-:B------:R-:W-:Y:S02]  /*04d0*/  @P4 IMAD.MOV.U32 R14, RZ, RZ, R6.reuse ;  /* 0x000000ffff0e4224 */ /* 0x100fe400078e0006 */
[----:B------:R-:W-:Y:S01]  /*04e0*/  @P5 IMAD.MOV.U32 R15, RZ, RZ, R6 ;  /* 0x000000ffff0f5224 */ /* 0x000fe200078e0006 */
[----:B------:R-:W-:Y:S06]  /*04f0*/  BRA.U UP0, `(.L_x_5) ;  /* 0xfffffffd00a07547 */ /* 0x000fec000b83ffff */
[----:B------:R-:W-:Y:S01]  /*0500*/  SHF.R.U32.HI R5, RZ, 0x17, R0 ;  /* 0x00000017ff057819 */ /* 0x000fe20000011600 */
[----:B------:R-:W-:Y:S03]  /*0510*/  BSSY.RECONVERGENT B1, `(.L_x_6) ;  /* 0x0000029000017945 */ /* 0x000fe60003800200 */
[C---:B------:R-:W-:Y:S02]  /*0520*/  LOP3.LUT R6, R5.reuse, 0xe0, RZ, 0xc0, !PT ;  /* 0x000000e005067812 */ /* 0x040fe400078ec0ff */
[----:B------:R-:W-:-:S03]  /*0530*/  LOP3.LUT P6, RZ, R5, 0x1f, RZ, 0xc0, !PT ;  /* 0x0000001f05ff7812 */ /* 0x000fc600078cc0ff */
[----:B------:R-:W-:-:S05]  /*0540*/  VIADD R6, R6, 0xffffff80 ;  /* 0xffffff8006067836 */ /* 0x000fca0000000000 */
[----:B------:R-:W-:-:S05]  /*0550*/  SHF.R.U32.HI R6, RZ, 0x5, R6 ;  /* 0x00000005ff067819 */ /* 0x000fca0000011606 */
[----:B------:R-:W-:-:S05]  /*0560*/  IMAD.U32 R9, R6, -0x4, RZ ;  /* 0xfffffffc06097824 */ /* 0x000fca00078e00ff */
[C---:B------:R-:W-:Y:S02]  /*0570*/  ISETP.EQ.AND P3, PT, R9.reuse, -0x18, PT ;  /* 0xffffffe80900780c */ /* 0x040fe40003f62270 */
[C---:B------:R-:W-:Y:S02]  /*0580*/  ISETP.EQ.AND P4, PT, R9.reuse, -0x14, PT ;  /* 0xffffffec0900780c */ /* 0x040fe40003f82270 */
[C---:B------:R-:W-:Y:S02]  /*0590*/  ISETP.EQ.AND P2, PT, R9.reuse, -0x10, PT ;  /* 0xfffffff00900780c */ /* 0x040fe40003f42270 */
[C---:B------:R-:W-:Y:S02]  /*05a0*/  ISETP.EQ.AND P1, PT, R9.reuse, -0xc, PT ;  /* 0xfffffff40900780c */ /* 0x040fe40003f22270 */
[C---:B------:R-:W-:Y:S02]  /*05b0*/  ISETP.EQ.AND P0, PT, R9.reuse, -0x8, PT ;  /* 0xfffffff80900780c */ /* 0x040fe40003f02270 */
[----:B------:R-:W-:-:S03]  /*05c0*/  ISETP.EQ.AND P5, PT, R9, RZ, PT ;  /* 0x000000ff0900720c */ /* 0x000fc60003fa2270 */
[--C-:B------:R-:W-:Y:S01]  /*05d0*/  @P3 IMAD.MOV.U32 R6, RZ, RZ, R10.reuse ;  /* 0x000000ffff063224 */ /* 0x100fe200078e000a */
[C---:B------:R-:W-:Y:S01]  /*05e0*/  ISETP.EQ.AND P3, PT, R9.reuse, -0x4, PT ;  /* 0xfffffffc0900780c */ /* 0x040fe20003f62270 */
[----:B------:R-:W-:Y:S02]  /*05f0*/  @P4 IMAD.MOV.U32 R7, RZ, RZ, R10 ;  /* 0x000000ffff074224 */ /* 0x000fe400078e000a */
[--C-:B------:R-:W-:Y:S01]  /*0600*/  @P4 IMAD.MOV.U32 R6, RZ, RZ, R11.reuse ;  /* 0x000000ffff064224 */ /* 0x100fe200078e000b */
[----:B------:R-:W-:Y:S01]  /*0610*/  ISETP.EQ.AND P4, PT, R9, 0x4, PT ;  /* 0x000000040900780c */ /* 0x000fe20003f82270 */
[----:B------:R-:W-:Y:S01]  /*0620*/  @P2 IMAD.MOV.U32 R7, RZ, RZ, R11 ;  /* 0x000000ffff072224 */ /* 0x000fe200078e000b */
[----:B------:R-:W-:Y:S01]  /*0630*/  @P2 MOV R6, R12 ;  /* 0x0000000c00062202 */ /* 0x000fe20000000f00 */
[----:B------:R-:W-:Y:S02]  /*0640*/  @P1 IMAD.MOV.U32 R6, RZ, RZ, R13 ;  /* 0x000000ffff061224 */ /* 0x000fe400078e000d */
[----:B------:R-:W-:-:S02]  /*0650*/  @P0 IMAD.MOV.U32 R6, RZ, RZ, R14 ;  /* 0x000000ffff060224 */ /* 0x000fc400078e000e */
[----:B------:R-:W-:Y:S02]  /*0660*/  @P1 IMAD.MOV.U32 R7, RZ, RZ, R12 ;  /* 0x000000ffff071224 */ /* 0x000fe400078e000c */
[----:B------:R-:W-:Y:S02]  /*0670*/  @P3 IMAD.MOV.U32 R6, RZ, RZ, R15 ;  /* 0x000000ffff063224 */ /* 0x000fe400078e000f */
[----:B------:R-:W-:Y:S02]  /*0680*/  @P5 IMAD.MOV.U32 R6, RZ, RZ, R4 ;  /* 0x000000ffff065224 */ /* 0x000fe400078e0004 */
[----:B------:R-:W-:Y:S02]  /*0690*/  @P0 IMAD.MOV.U32 R7, RZ, RZ, R13 ;  /* 0x000000ffff070224 */ /* 0x000fe400078e000d */
[----:B------:R-:W-:Y:S01]  /*06a0*/  @P3 IMAD.MOV.U32 R7, RZ, RZ, R14 ;  /* 0x000000ffff073224 */ /* 0x000fe200078e000e */
[----:B------:R-:W-:Y:S01]  /*06b0*/  @P5 MOV R7, R15 ;  /* 0x0000000f00075202 */ /* 0x000fe20000000f00 */
[----:B------:R-:W-:-:S02]  /*06c0*/  @P4 IMAD.MOV.U32 R7, RZ, RZ, R4 ;  /* 0x000000ffff074224 */ /* 0x000fc400078e0004 */
[----:B------:R-:W-:Y:S01]  /*06d0*/  IMAD.MOV.U32 R8, RZ, RZ, R6 ;  /* 0x000000ffff087224 */ /* 0x000fe200078e0006 */
[----:B------:R-:W-:Y:S06]  /*06e0*/  @!P6 BRA `(.L_x_7) ;  /* 0x00000000002ce947 */ /* 0x000fec0003800000 */
[----:B------:R-:W-:Y:S01]  /*06f0*/  @P2 IMAD.MOV.U32 R6, RZ, RZ, R10 ;  /* 0x000000ffff062224 */ /* 0x000fe200078e000a */
[----:B------:R-:W-:Y:S01]  /*0700*/  LOP3.LUT R5, R5, 0x1f, RZ, 0xc0, !PT ;  /* 0x0000001f05057812 */ /* 0x000fe200078ec0ff */
[----:B------:R-:W-:Y:S02]  /*0710*/  @P1 IMAD.MOV.U32 R6, RZ, RZ, R11 ;  /* 0x000000ffff061224 */ /* 0x000fe400078e000b */
[----:B------:R-:W-:Y:S01]  /*0720*/  @P0 IMAD.MOV.U32 R6, RZ, RZ, R12 ;  /* 0x000000ffff060224 */ /* 0x000fe200078e000c */
[----:B------:R-:W-:Y:S02]  /*0730*/  ISETP.EQ.AND P0, PT, R9, 0x8, PT ;  /* 0x000000080900780c */ /* 0x000fe40003f02270 */
[----:B------:R-:W-:Y:S01]  /*0740*/  @P3 MOV R6, R13 ;  /* 0x0000000d00063202 */ /* 0x000fe20000000f00 */
[----:B------:R-:W-:Y:S01]  /*0750*/  @P5 IMAD.MOV.U32 R6, RZ, RZ, R14 ;  /* 0x000000ffff065224 */ /* 0x000fe200078e000e */
[----:B------:R-:W-:Y:S01]  /*0760*/  SHF.L.W.U32.HI R8, R7, R5, R8 ;  /* 0x0000000507087219 */ /* 0x000fe20000010e08 */
[----:B------:R-:W-:-:S08]  /*0770*/  @P4 IMAD.MOV.U32 R6, RZ, RZ, R15 ;  /* 0x000000ffff064224 */ /* 0x000fd000078e000f */
[----:B------:R-:W-:-:S05]  /*0780*/  @P0 IMAD.MOV.U32 R6, RZ, RZ, R4 ;  /* 0x000000ffff060224 */ /* 0x000fca00078e0004 */
[----:B------:R-:W-:-:S07]  /*0790*/  SHF.L.W.U32.HI R7, R6, R5, R7 ;  /* 0x0000000506077219 */ /* 0x000fce0000010e07 */
.L_x_7:
[----:B------:R-:W-:Y:S05]  /*07a0*/  BSYNC.RECONVERGENT B1 ;  /* 0x0000000000017941 */ /* 0x000fea0003800200 */
.L_x_6:
[C---:B------:R-:W-:Y:S01]  /*07b0*/  SHF.L.W.U32.HI R9, R7.reuse, 0x2, R8 ;  /* 0x0000000207097819 */ /* 0x040fe20000010e08 */
[----:B------:R-:W-:Y:S01]  /*07c0*/  IMAD.SHL.U32 R7, R7, 0x4, RZ ;  /* 0x0000000407077824 */ /* 0x000fe200078e00ff */
[----:B------:R-:W-:Y:S01]  /*07d0*/  UMOV UR4, 0x54442d19 ;  /* 0x54442d1900047882 */ /* 0x000fe20000000000 */
[----:B------:R-:W-:Y:S01]  /*07e0*/  UMOV UR5, 0x3bf921fb ;  /* 0x3bf921fb00057882 */ /* 0x000fe20000000000 */
[----:B------:R-:W-:Y:S02]  /*07f0*/  SHF.R.S32.HI R4, RZ, 0x1f, R9 ;  /* 0x0000001fff047819 */ /* 0x000fe40000011409 */
[----:B------:R-:W-:Y:S02]  /*0800*/  ISETP.GE.AND P0, PT, R0, RZ, PT ;  /* 0x000000ff0000720c */ /* 0x000fe40003f06270 */
[C---:B------:R-:W-:Y:S02]  /*0810*/  LOP3.LUT R6, R4.reuse, R7, RZ, 0x3c, !PT ;  /* 0x0000000704067212 */ /* 0x040fe400078e3cff */
[----:B------:R-:W-:-:S02]  /*0820*/  LOP3.LUT R7, R4, R9, RZ, 0x3c, !PT ;  /* 0x0000000904077212 */ /* 0x000fc400078e3cff */
[----:B------:R-:W-:Y:S02]  /*0830*/  SHF.R.U32.HI R8, RZ, 0x1e, R8 ;  /* 0x0000001eff087819 */ /* 0x000fe40000011608 */
[----:B------:R-:W0:Y:S01]  /*0840*/  I2F.F64.S64 R4, R6 ;  /* 0x0000000600047312 */ /* 0x000e220000301c00 */
[C---:B------:R-:W-:Y:S02]  /*0850*/  LOP3.LUT R0, R9.reuse, R0, RZ, 0x3c, !PT ;  /* 0x0000000009007212 */ /* 0x040fe400078e3cff */
[----:B------:R-:W-:Y:S02]  /*0860*/  LEA.HI R9, R9, R8, RZ, 0x1 ;  /* 0x0000000809097211 */ /* 0x000fe400078f08ff */
[----:B------:R-:W-:-:S03]  /*0870*/  ISETP.GE.AND P1, PT, R0, RZ, PT ;  /* 0x000000ff0000720c */ /* 0x000fc60003f26270 */
[----:B------:R-:W-:-:S04]  /*0880*/  IMAD.MOV R0, RZ, RZ, -R9 ;  /* 0x000000ffff007224 */ /* 0x000fc800078e0a09 */
[----:B------:R-:W-:Y:S01]  /*0890*/  @!P0 IMAD.MOV.U32 R9, RZ, RZ, R0 ;  /* 0x000000ffff098224 */ /* 0x000fe200078e0000 */
[----:B0-----:R-:W-:-:S10]  /*08a0*/  DMUL R4, R4, UR4 ;  /* 0x0000000404047c28 */ /* 0x001fd40008000000 */
[----:B------:R-:W0:Y:S02]  /*08b0*/  F2F.F32.F64 R4, R4 ;  /* 0x0000000400047310 */ /* 0x000e240000301000 */
[----:B0-----:R-:W-:-:S07]  /*08c0*/  FSEL R7, -R4, R4, !P1 ;  /* 0x0000000404077208 */ /* 0x001fce0004800100 */
.L_x_4:
[----:B------:R-:W-:Y:S05]  /*08d0*/  BSYNC.RECONVERGENT B0 ;  /* 0x0000000000007941 */ /* 0x000fea0003800200 */
.L_x_3:
[----:B------:R-:W-:Y:S01]  /*08e0*/  MOV R0, 0x37cbac00 ;  /* 0x37cbac0000007802 */ /* 0x000fe20000000f00 */
[----:B------:R-:W-:Y:S01]  /*08f0*/  FMUL R5, R7, R7 ;  /* 0x0000000707057220 */ /* 0x000fe20000400000 */
[C---:B------:R-:W-:Y:S01]  /*0900*/  LOP3.LUT R4, R9.reuse, 0x1, RZ, 0xc0, !PT ;  /* 0x0000000109047812 */ /* 0x040fe200078ec0ff */
[----:B------:R-:W-:Y:S01]  /*0910*/  IMAD.MOV.U32 R8, RZ, RZ, 0x3effffff ;  /* 0x3effffffff087424 */ /* 0x000fe200078e00ff */
[----:B------:R-:W-:Y:S01]  /*0920*/  LOP3.LUT P1, RZ, R9, 0x2, RZ, 0xc0, !PT ;  /* 0x0000000209ff7812 */ /* 0x000fe2000782c0ff */
[----:B------:R-:W-:Y:S01]  /*0930*/  FFMA R0, R5, R0, -0.0013887860113754868507 ;  /* 0xbab607ed05007423 */ /* 0x000fe20000000000 */
[----:B------:R-:W-:Y:S01]  /*0940*/  ISETP.NE.U32.AND P0, PT, R4, 0x1, PT ;  /* 0x000000010400780c */ /* 0x000fe20003f05070 */
[----:B------:R-:W-:Y:S01]  /*0950*/  IMAD.MOV.U32 R4, RZ, RZ, 0x3d2aaabb ;  /* 0x3d2aaabbff047424 */ /* 0x000fe200078e00ff */
[----:B------:R-:W0:Y:S01]  /*0960*/  MUFU.RCP R6, R3 ;  /* 0x0000000300067308 */ /* 0x000e220000001000 */
[----:B------:R-:W-:Y:S01]  /*0970*/  BSSY.RECONVERGENT B0, `(.L_x_8) ;  /* 0x0000014000007945 */ /* 0x000fe20003800200 */
[----:B------:R-:W-:-:S02]  /*0980*/  FSEL R0, R0, -0.00019574658654164522886, !P0 ;  /* 0xb94d415300007808 */ /* 0x000fc40004000000 */
[----:B------:R-:W-:Y:S02]  /*0990*/  FSEL R4, R4, 0.0083327032625675201416, !P0 ;  /* 0x3c0885e404047808 */ /* 0x000fe40004000000 */
[----:B------:R-:W-:-:S03]  /*09a0*/  FSEL R9, -R8, -0.16666662693023681641, !P0 ;  /* 0xbe2aaaa808097808 */ /* 0x000fc60004000100 */
[----:B------:R-:W-:Y:S01]  /*09b0*/  FFMA R4, R5, R0, R4 ;  /* 0x0000000005047223 */ /* 0x000fe20000000004 */
[----:B------:R-:W-:-:S03]  /*09c0*/  FSEL R0, R7, 1, P0 ;  /* 0x3f80000007007808 */ /* 0x000fc60000000000 */
[C---:B------:R-:W-:Y:S02]  /*09d0*/  FFMA R4, R5.reuse, R4, R9 ;  /* 0x0000000405047223 */ /* 0x040fe40000000009 */
[----:B------:R-:W-:-:S04]  /*09e0*/  FFMA R5, R5, R0, RZ ;  /* 0x0000000005057223 */ /* 0x000fc800000000ff */
[----:B------:R-:W-:Y:S01]  /*09f0*/  FFMA R0, R5, R4, R0 ;  /* 0x0000000405007223 */ /* 0x000fe20000000000 */
[----:B0-----:R-:W-:-:S03]  /*0a00*/  FFMA R5, -R3, R6, 1 ;  /* 0x3f80000003057423 */ /* 0x001fc60000000106 */
[----:B------:R-:W-:Y:S01]  /*0a10*/  @P1 FADD R0, RZ, -R0 ;  /* 0x80000000ff001221 */ /* 0x000fe20000000000 */
[----:B------:R-:W-:-:S03]  /*0a20*/  FFMA R5, R6, R5, R6 ;  /* 0x0000000506057223 */ /* 0x000fc60000000006 */
[----:B------:R-:W0:Y:S01]  /*0a30*/  FCHK P0, R0, R3 ;  /* 0x0000000300007302 */ /* 0x000e220000000000 */
[----:B------:R-:W-:-:S04]  /*0a40*/  FFMA R4, R0, R5, RZ ;  /* 0x0000000500047223 */ /* 0x000fc800000000ff */
[----:B------:R-:W-:-:S04]  /*0a50*/  FFMA R6, -R3, R4, R0 ;  /* 0x0000000403067223 */ /* 0x000fc80000000100 */
[----:B------:R-:W-:Y:S01]  /*0a60*/  FFMA R7, R5, R6, R4 ;  /* 0x0000000605077223 */ /* 0x000fe20000000004 */
[----:B0-----:R-:W-:Y:S06]  /*0a70*/  @!P0 BRA `(.L_x_9) ;  /* 0x00000000000c8947 */ /* 0x001fec0003800000 */
[----:B------:R-:W-:-:S07]  /*0a80*/  MOV R4, 0xaa0 ;  /* 0x00000aa000047802 */ /* 0x000fce0000000f00 */
[----:B------:R-:W-:Y:S05]  /*0a90*/  CALL.REL.NOINC `($__internal_0_$__cuda_sm3x_div_rn_noftz_f32_slowpath) ;  /* 0x0000000000187944 */ /* 0x000fea0003c00000 */
[----:B------:R-:W-:-:S07]  /*0aa0*/  IMAD.MOV.U32 R7, RZ, RZ, R0 ;  /* 0x000000ffff077224 */ /* 0x000fce00078e0000 */
.L_x_9:
[----:B------:R-:W-:Y:S05]  /*0ab0*/  BSYNC.RECONVERGENT B0 ;  /* 0x0000000000007941 */ /* 0x000fea0003800200 */
.L_x_8:
[----:B------:R-:W0:Y:S02]  /*0ac0*/  LDC.64 R4, c[0x0][0x398] ;  /* 0x0000e600ff047b82 */ /* 0x000e240000000a00 */
[----:B0-----:R-:W-:-:S05]  /*0ad0*/  IMAD.WIDE.U32 R4, R2, 0x4, R4 ;  /* 0x0000000402047825 */ /* 0x001fca00078e0004 */
[----:B------:R-:W-:Y:S01]  /*0ae0*/  STG.E desc[UR6][R4.64], R7 ;  /* 0x0000000704007986 */ /* 0x000fe2000c101906 */
[----:B------:R-:W-:Y:S05]  /*0af0*/  EXIT ;  /* 0x000000000000794d */ /* 0x000fea0003800000 */
        .weak           $__internal_0_$__cuda_sm3x_div_rn_noftz_f32_slowpath
        .type           $__internal_0_$__cuda_sm3x_div_rn_noftz_f32_slowpath,@function
        .size           $__internal_0_$__cuda_sm3x_div_rn_noftz_f32_slowpath,(.L_x_22 - $__internal_0_$__cuda_sm3x_div_rn_noftz_f32_slowpath)
$__internal_0_$__cuda_sm3x_div_rn_noftz_f32_slowpath:
[----:B------:R-:W-:Y:S01]  /*0b00*/  SHF.R.U32.HI R6, RZ, 0x17, R3 ;  /* 0x00000017ff067819 */ /* 0x000fe20000011603 */
[----:B------:R-:W-:Y:S01]  /*0b10*/  BSSY.RECONVERGENT B1, `(.L_x_10) ;  /* 0x0000062000017945 */ /* 0x000fe20003800200 */
[----:B------:R-:W-:Y:S02]  /*0b20*/  SHF.R.U32.HI R5, RZ, 0x17, R0 ;  /* 0x00000017ff057819 */ /* 0x000fe40000011600 */
[----:B------:R-:W-:Y:S02]  /*0b30*/  LOP3.LUT R10, R6, 0xff, RZ, 0xc0, !PT ;  /* 0x000000ff060a7812 */ /* 0x000fe400078ec0ff */
[----:B------:R-:W-:-:S03]  /*0b40*/  LOP3.LUT R8, R5, 0xff, RZ, 0xc0, !PT ;  /* 0x000000ff05087812 */ /* 0x000fc600078ec0ff */
[----:B------:R-:W-:Y:S02]  /*0b50*/  VIADD R7, R10, 0xffffffff ;  /* 0xffffffff0a077836 */ /* 0x000fe40000000000 */
[----:B------:R-:W-:-:S03]  /*0b60*/  VIADD R6, R8, 0xffffffff ;  /* 0xffffffff08067836 */ /* 0x000fc60000000000 */
[----:B------:R-:W-:-:S04]  /*0b70*/  ISETP.GT.U32.AND P0, PT, R7, 0xfd, PT ;  /* 0x000000fd0700780c */ /* 0x000fc80003f04070 */
[----:B------:R-:W-:-:S13]  /*0b80*/  ISETP.GT.U32.OR P0, PT, R6, 0xfd, P0 ;  /* 0x000000fd0600780c */ /* 0x000fda0000704470 */
[----:B------:R-:W-:Y:S01]  /*0b90*/  @!P0 IMAD.MOV.U32 R5, RZ, RZ, RZ ;  /* 0x000000ffff058224 */ /* 0x000fe200078e00ff */
[----:B------:R-:W-:Y:S06]  /*0ba0*/  @!P0 BRA `(.L_x_11) ;  /* 0x00000000005c8947 */ /* 0x000fec0003800000 */
[----:B------:R-:W-:Y:S02]  /*0bb0*/  FSETP.GTU.FTZ.AND P0, PT, |R0|, +INF , PT ;  /* 0x7f8000000000780b */ /* 0x000fe40003f1c200 */
[----:B------:R-:W-:-:S04]  /*0bc0*/  FSETP.GTU.FTZ.AND P1, PT, |R3|, +INF , PT ;  /* 0x7f8000000300780b */ /* 0x000fc80003f3c200 */
[----:B------:R-:W-:-:S13]  /*0bd0*/  PLOP3.LUT P0, PT, P0, P1, PT, 0xf8, 0x8f ;  /* 0x00000000008f781c */ /* 0x000fda0000703f70 */
[----:B------:R-:W-:Y:S05]  /*0be0*/  @P0 BRA `(.L_x_12) ;  /* 0x00000004004c0947 */ /* 0x000fea0003800000 */
[----:B------:R-:W-:-:S13]  /*0bf0*/  LOP3.LUT P0, RZ, R3, 0x7fffffff, R0, 0xc8, !PT ;  /* 0x7fffffff03ff7812 */ /* 0x000fda000780c800 */
[----:B------:R-:W-:Y:S05]  /*0c00*/  @!P0 BRA `(.L_x_13) ;  /* 0x00000004003c8947 */ /* 0x000fea0003800000 */
[C---:B------:R-:W-:Y:S02]  /*0c10*/  FSETP.NEU.FTZ.AND P0, PT, |R0|.reuse, +INF , PT ;  /* 0x7f8000000000780b */ /* 0x040fe40003f1d200 */
[----:B------:R-:W-:Y:S02]  /*0c20*/  FSETP.NEU.FTZ.AND P2, PT, |R3|, +INF , PT ;  /* 0x7f8000000300780b */ /* 0x000fe40003f5d200 */
[----:B------:R-:W-:-:S11]  /*0c30*/  FSETP.NEU.FTZ.AND P1, PT, |R0|, +INF , PT ;  /* 0x7f8000000000780b */ /* 0x000fd60003f3d200 */
[----:B------:R-:W-:Y:S05]  /*0c40*/  @!P2 BRA !P0, `(.L_x_13) ;  /* 0x00000004002ca947 */ /* 0x000fea0004000000 */
[----:B------:R-:W-:-:S04]  /*0c50*/  LOP3.LUT P0, RZ, R0, 0x7fffffff, RZ, 0xc0, !PT ;  /* 0x7fffffff00ff7812 */ /* 0x000fc8000780c0ff */
[----:B------:R-:W-:-:S13]  /*0c60*/  PLOP3.LUT P0, PT, P2, P0, PT, 0x2f, 0xf2 ;  /* 0x0000000000f2781c */ /* 0x000fda0001700577 */
[----:B------:R-:W-:Y:S05]  /*0c70*/  @P0 BRA `(.L_x_14) ;  /* 0x0000000400180947 */ /* 0x000fea0003800000 */
[----:B------:R-:W-:-:S04]  /*0c80*/  LOP3.LUT P0, RZ, R3, 0x7fffffff, RZ, 0xc0, !PT ;  /* 0x7fffffff03ff7812 */ /* 0x000fc8000780c0ff */
[----:B------:R-:W-:-:S13]  /*0c90*/  PLOP3.LUT P0, PT, P1, P0, PT, 0x2f, 0xf2 ;  /* 0x0000000000f2781c */ /* 0x000fda0000f00577 */
[----:B------:R-:W-:Y:S05]  /*0ca0*/  @P0 BRA `(.L_x_15) ;  /* 0x0000000400000947 */ /* 0x000fea0003800000 */
[----:B------:R-:W-:Y:S02]  /*0cb0*/  ISETP.GE.AND P0, PT, R6, RZ, PT ;  /* 0x000000ff0600720c */ /* 0x000fe40003f06270 */
[----:B------:R-:W-:-:S11]  /*0cc0*/  ISETP.GE.AND P1, PT, R7, RZ, PT ;  /* 0x000000ff0700720c */ /* 0x000fd60003f26270 */
[----:B------:R-:W-:Y:S01]  /*0cd0*/  @P0 MOV R5, RZ ;  /* 0x000000ff00050202 */ /* 0x000fe20000000f00 */
[----:B------:R-:W-:Y:S02]  /*0ce0*/  @!P0 IMAD.MOV.U32 R5, RZ, RZ, -0x40 ;  /* 0xffffffc0ff058424 */ /* 0x000fe400078e00ff */
[----:B------:R-:W-:Y:S01]  /*0cf0*/  @!P0 FFMA R0, R0, 1.84467440737095516160e+19, RZ ;  /* 0x5f80000000008823 */ /* 0x000fe200000000ff */
[----:B------:R-:W-:Y:S01]  /*0d00*/  @!P1 FFMA R3, R3, 1.84467440737095516160e+19, RZ ;  /* 0x5f80000003039823 */ /* 0x000fe200000000ff */
[----:B------:R-:W-:-:S07]  /*0d10*/  @!P1 VIADD R5, R5, 0x40 ;  /* 0x0000004005059836 */ /* 0x000fce0000000000 */
.L_x_11:
[----:B------:R-:W-:Y:S01]  /*0d20*/  LEA R6, R10, 0xc0800000, 0x17 ;  /* 0xc08000000a067811 */ /* 0x000fe200078eb8ff */
[----:B------:R-:W-:Y:S04]  /*0d30*/  BSSY.RECONVERGENT B2, `(.L_x_16) ;  /* 0x0000036000027945 */ /* 0x000fe80003800200 */
[----:B------:R-:W-:Y:S02]  /*0d40*/  IMAD.IADD R6, R3, 0x1, -R6 ;  /* 0x0000000103067824 */ /* 0x000fe400078e0a06 */
[----:B------:R-:W-:Y:S02]  /*0d50*/  VIADD R3, R8, 0xffffff81 ;  /* 0xffffff8108037836 */ /* 0x000fe40000000000 */
[----:B------:R0:W1:Y:S01]  /*0d60*/  MUFU.RCP R7, R6 ;  /* 0x0000000600077308 */ /* 0x0000620000001000 */
[----:B------:R-:W-:Y:S01]  /*0d70*/  FADD.FTZ R9, -R6, -RZ ;  /* 0x800000ff06097221 */ /* 0x000fe20000010100 */
[C---:B------:R-:W-:Y:S01]  /*0d80*/  IMAD R0, R3.reuse, -0x800000, R0 ;  /* 0xff80000003007824 */ /* 0x040fe200078e0200 */
[----:B0-----:R-:W-:-:S05]  /*0d90*/  IADD3 R6, PT, PT, R3, 0x7f, -R10 ;  /* 0x0000007f03067810 */ /* 0x001fca0007ffe80a */
[----:B------:R-:W-:Y:S02]  /*0da0*/  IMAD.IADD R6, R6, 0x1, R5 ;  /* 0x0000000106067824 */ /* 0x000fe400078e0205 */
[----:B-1----:R-:W-:-:S04]  /*0db0*/  FFMA R8, R7, R9, 1 ;  /* 0x3f80000007087423 */ /* 0x002fc80000000009 */
[----:B------:R-:W-:-:S04]  /*0dc0*/  FFMA R12, R7, R8, R7 ;  /* 0x00000008070c7223 */ /* 0x000fc80000000007 */
[----:B------:R-:W-:-:S04]  /*0dd0*/  FFMA R7, R0, R12, RZ ;  /* 0x0000000c00077223 */ /* 0x000fc800000000ff */
[----:B------:R-:W-:-:S04]  /*0de0*/  FFMA R8, R9, R7, R0 ;  /* 0x0000000709087223 */ /* 0x000fc80000000000 */
[----:B------:R-:W-:-:S04]  /*0df0*/  FFMA R7, R12, R8, R7 ;  /* 0x000000080c077223 */ /* 0x000fc80000000007 */
[----:B------:R-:W-:-:S04]  /*0e00*/  FFMA R8, R9, R7, R0 ;  /* 0x0000000709087223 */ /* 0x000fc80000000000 */
[----:B------:R-:W-:-:S05]  /*0e10*/  FFMA R0, R12, R8, R7 ;  /* 0x000000080c007223 */ /* 0x000fca0000000007 */
[----:B------:R-:W-:-:S04]  /*0e20*/  SHF.R.U32.HI R3, RZ, 0x17, R0 ;  /* 0x00000017ff037819 */ /* 0x000fc80000011600 */
[----:B------:R-:W-:-:S05]  /*0e30*/  LOP3.LUT R3, R3, 0xff, RZ, 0xc0, !PT ;  /* 0x000000ff03037812 */ /* 0x000fca00078ec0ff */
[----:B------:R-:W-:-:S05]  /*0e40*/  IMAD.IADD R9, R3, 0x1, R6 ;  /* 0x0000000103097824 */ /* 0x000fca00078e0206 */
[----:B------:R-:W-:-:S04]  /*0e50*/  IADD3 R3, PT, PT, R9, -0x1, RZ ;  /* 0xffffffff09037810 */ /* 0x000fc80007ffe0ff */
[----:B------:R-:W-:-:S13]  /*0e60*/  ISETP.GE.U32.AND P0, PT, R3, 0xfe, PT ;  /* 0x000000fe0300780c */ /* 0x000fda0003f06070 */
[----:B------:R-:W-:Y:S05]  /*0e70*/  @!P0 BRA `(.L_x_17) ;  /* 0x0000000000808947 */ /* 0x000fea0003800000 */
[----:B------:R-:W-:-:S13]  /*0e80*/  ISETP.GT.AND P0, PT, R9, 0xfe, PT ;  /* 0x000000fe0900780c */ /* 0x000fda0003f04270 */
[----:B------:R-:W-:Y:S05]  /*0e90*/  @P0 BRA `(.L_x_18) ;  /* 0x00000000006c0947 */ /* 0x000fea0003800000 */
[----:B------:R-:W-:-:S13]  /*0ea0*/  ISETP.GE.AND P0, PT, R9, 0x1, PT ;  /* 0x000000010900780c */ /* 0x000fda0003f06270 */
[----:B------:R-:W-:Y:S05]  /*0eb0*/  @P0 BRA `(.L_x_19) ;  /* 0x0000000000740947 */ /* 0x000fea0003800000 */
[----:B------:R-:W-:Y:S02]  /*0ec0*/  ISETP.GE.AND P0, PT, R9, -0x18, PT ;  /* 0xffffffe80900780c */ /* 0x000fe40003f06270 */
[----:B------:R-:W-:-:S11]  /*0ed0*/  LOP3.LUT R0, R0, 0x80000000, RZ, 0xc0, !PT ;  /* 0x8000000000007812 */ /* 0x000fd600078ec0ff */
[----:B------:R-:W-:Y:S05]  /*0ee0*/  @!P0 BRA `(.L_x_19) ;  /* 0x0000000000688947 */ /* 0x000fea0003800000 */
[CCC-:B------:R-:W-:Y:S01]  /*0ef0*/  FFMA.RZ R3, R12.reuse, R8.reuse, R7.reuse ;  /* 0x000000080c037223 */ /* 0x1c0fe2000000c007 */
[CCC-:B------:R-:W-:Y:S01]  /*0f00*/  FFMA.RM R6, R12.reuse, R8.reuse, R7.reuse ;  /* 0x000000080c067223 */ /* 0x1c0fe20000004007 */
[C---:B------:R-:W-:Y:S02]  /*0f10*/  ISETP.NE.AND P2, PT, R9.reuse, RZ, PT ;  /* 0x000000ff0900720c */ /* 0x040fe40003f45270 */
[----:B------:R-:W-:Y:S02]  /*0f20*/  ISETP.NE.AND P1, PT, R9, RZ, PT ;  /* 0x000000ff0900720c */ /* 0x000fe40003f25270 */
[----:B------:R-:W-:Y:S01]  /*0f30*/  LOP3.LUT R5, R3, 0x7fffff, RZ, 0xc0, !PT ;  /* 0x007fffff03057812 */ /* 0x000fe200078ec0ff */
[----:B------:R-:W-:Y:S01]  /*0f40*/  FFMA.RP R3, R12, R8, R7 ;  /* 0x000000080c037223 */ /* 0x000fe20000008007 */
[----:B------:R-:W-:Y:S02]  /*0f50*/  VIADD R8, R9, 0x20 ;  /* 0x0000002009087836 */ /* 0x000fe40000000000 */
[----:B------:R-:W-:Y:S01]  /*0f60*/  LOP3.LUT R5, R5, 0x800000, RZ, 0xfc, !PT ;  /* 0x0080000005057812 */ /* 0x000fe200078efcff */
[----:B------:R-:W-:Y:S01]  /*0f70*/  IMAD.MOV R7, RZ, RZ, -R9 ;  /* 0x000000ffff077224 */ /* 0x000fe200078e0a09 */
[----:B------:R-:W-:-:S02]  /*0f80*/  FSETP.NEU.FTZ.AND P0, PT, R3, R6, PT ;  /* 0x000000060300720b */ /* 0x000fc40003f1d000 */
[----:B------:R-:W-:Y:S02]  /*0f90*/  SHF.L.U32 R8, R5, R8, RZ ;  /* 0x0000000805087219 */ /* 0x000fe400000006ff */
[----:B------:R-:W-:Y:S02]  /*0fa0*/  SEL R6, R7, RZ, P2 ;  /* 0x000000ff07067207 */ /* 0x000fe40001000000 */
[----:B------:R-:W-:Y:S02]  /*0fb0*/  ISETP.NE.AND P1, PT, R8, RZ, P1 ;  /* 0x000000ff0800720c */ /* 0x000fe40000f25270 */
[----:B------:R-:W-:Y:S02]  /*0fc0*/  SHF.R.U32.HI R6, RZ, R6, R5 ;  /* 0x00000006ff067219 */ /* 0x000fe40000011605 */
[----:B------:R-:W-:Y:S02]  /*0fd0*/  PLOP3.LUT P0, PT, P0, P1, PT, 0xf8, 0x8f ;  /* 0x00000000008f781c */ /* 0x000fe40000703f70 */
[----:B------:R-:W-:-:S02]  /*0fe0*/  SHF.R.U32.HI R8, RZ, 0x1, R6 ;  /* 0x00000001ff087819 */ /* 0x000fc40000011606 */
[----:B------:R-:W-:-:S04]  /*0ff0*/  SEL R3, RZ, 0x1, !P0 ;  /* 0x00000001ff037807 */ /* 0x000fc80004000000 */
[----:B------:R-:W-:-:S04]  /*1000*/  LOP3.LUT R3, R3, 0x1, R8, 0xf8, !PT ;  /* 0x0000000103037812 */ /* 0x000fc800078ef808 */
[----:B------:R-:W-:-:S05]  /*1010*/  LOP3.LUT R3, R3, R6, RZ, 0xc0, !PT ;  /* 0x0000000603037212 */ /* 0x000fca00078ec0ff */
[----:B------:R-:W-:-:S05]  /*1020*/  IMAD.IADD R3, R8, 0x1, R3 ;  /* 0x0000000108037824 */ /* 0x000fca00078e0203 */
[----:B------:R-:W-:Y:S01]  /*1030*/  LOP3.LUT R0, R3, R0, RZ, 0xfc, !PT ;  /* 0x0000000003007212 */ /* 0x000fe200078efcff */
[----:B------:R-:W-:Y:S06]  /*1040*/  BRA `(.L_x_19) ;  /* 0x0000000000107947 */ /* 0x000fec0003800000 */
.L_x_18:
[----:B------:R-:W-:-:S04]  /*1050*/  LOP3.LUT R0, R0, 0x80000000, RZ, 0xc0, !PT ;  /* 0x8000000000007812 */ /* 0x000fc800078ec0ff */
[----:B------:R-:W-:Y:S01]  /*1060*/  LOP3.LUT R0, R0, 0x7f800000, RZ, 0xfc, !PT ;  /* 0x7f80000000007812 */ /* 0x000fe200078efcff */
[----:B------:R-:W-:Y:S06]  /*1070*/  BRA `(.L_x_19) ;  /* 0x0000000000047947 */ /* 0x000fec0003800000 */
.L_x_17:
[----:B------:R-:W-:-:S07]  /*1080*/  IMAD R0, R6, 0x800000, R0 ;  /* 0x0080000006007824 */ /* 0x000fce00078e0200 */
.L_x_19:
[----:B------:R-:W-:Y:S05]  /*1090*/  BSYNC.RECONVERGENT B2 ;  /* 0x0000000000027941 */ /* 0x000fea0003800200 */
.L_x_16:
[----:B------:R-:W-:Y:S05]  /*10a0*/  BRA `(.L_x_20) ;  /* 0x0000000000207947 */ /* 0x000fea0003800000 */
.L_x_15:
[----:B------:R-:W-:-:S04]  /*10b0*/  LOP3.LUT R0, R3, 0x80000000, R0, 0x48, !PT ;  /* 0x8000000003007812 */ /* 0x000fc800078e4800 */
[----:B------:R-:W-:Y:S01]  /*10c0*/  LOP3.LUT R0, R0, 0x7f800000, RZ, 0xfc, !PT ;  /* 0x7f80000000007812 */ /* 0x000fe200078efcff */
[----:B------:R-:W-:Y:S06]  /*10d0*/  BRA `(.L_x_20) ;  /* 0x0000000000147947 */ /* 0x000fec0003800000 */
.L_x_14:
[----:B------:R-:W-:Y:S01]  /*10e0*/  LOP3.LUT R0, R3, 0x80000000, R0, 0x48, !PT ;  /* 0x8000000003007812 */ /* 0x000fe200078e4800 */
[----:B------:R-:W-:Y:S06]  /*10f0*/  BRA `(.L_x_20) ;  /* 0x00000000000c7947 */ /* 0x000fec0003800000 */
.L_x_13:
[----:B------:R-:W0:Y:S01]  /*1100*/  MUFU.RSQ R0, -QNAN ;  /* 0xffc0000000007908 */ /* 0x000e220000001400 */
[----:B------:R-:W-:Y:S05]  /*1110*/  BRA `(.L_x_20) ;  /* 0x0000000000047947 */ /* 0x000fea0003800000 */
.L_x_12:
[----:B------:R-:W-:-:S07]  /*1120*/  FADD.FTZ R0, R0, R3 ;  /* 0x0000000300007221 */ /* 0x000fce0000010000 */
.L_x_20:
[----:B------:R-:W-:Y:S05]  /*1130*/  BSYNC.RECONVERGENT B1 ;  /* 0x0000000000017941 */ /* 0x000fea0003800200 */
.L_x_10:
[----:B------:R-:W-:-:S04]  /*1140*/  IMAD.MOV.U32 R5, RZ, RZ, 0x0 ;  /* 0x00000000ff057424 */ /* 0x000fc800078e00ff */
[----:B0-----:R-:W-:Y:S05]  /*1150*/  RET.REL.NODEC R4 `(_ZN8nvinfer16plugin8DoHandleEPfPKfS3_S1_) ;  /* 0xffffffec04a87950 */ /* 0x001fea0003c3ffff */
.L_x_21:
[----:B------:R-:W-:-:S00]  /*1160*/  BRA `(.L_x_21) ;  /* 0xfffffffc00fc7947 */ /* 0x000fc0000383ffff */
[----:B------:R-:W-:-:S00]  /*1170*/  NOP ;  /* 0x0000000000007918 */ /* 0x000fc00000000000 */
        /* <DEDUP_REMOVED lines=8> */
.L_x_22:


//--------------------- .nv.global.init           --------------------------
	.section	.nv.global.init,"aw",@progbits
	.align	4
.nv.global.init:
	.type		__cudart_i2opi_f,@object
	.size		__cudart_i2opi_f,(.L_0 - __cudart_i2opi_f)
__cudart_i2opi_f:
        /*0000*/ 	.byte	0x41, 0x90, 0x43, 0x3c, 0x99, 0x95, 0x62, 0xdb, 0xc0, 0xdd, 0x34, 0xf5, 0xd1, 0x57, 0x27, 0xfc
        /*0010*/ 	.byte	0x29, 0x15, 0x44, 0x4e, 0x6e, 0x83, 0xf9, 0xa2
.L_0:


//--------------------- .nv.shared.reserved.0     --------------------------
	.section	.nv.shared.reserved.0,"aw",@nobits
	.weak		__nv_reservedSMEM_offset_0_alias
	.size		__nv_reservedSMEM_offset_0_alias, 0, 64
	.other		__nv_reservedSMEM_offset_0_alias,@"STO_CUDA_RESERVED_SHARED STV_DEFAULT"
__nv_reservedSMEM_offset_0_alias:
	.zero		0
	.zero		64


//--------------------- .nv.constant0._ZN8nvinfer16plugin8DoHandleEPfPKfS3_S1_ --------------------------
	.section	.nv.constant0._ZN8nvinfer16plugin8DoHandleEPfPKfS3_S1_,"a",@progbits
	.sectionflags	@""
	.align	4
.nv.constant0._ZN8nvinfer16plugin8DoHandleEPfPKfS3_S1_:
	.zero		928


//--------------------- SYMBOLS --------------------------

	.type		.nv.reservedSmem.offset0,@object
	.size		.nv.reservedSmem.offset0,0x4
